//
// Generated by NVIDIA NVVM Compiler
//
// Compiler Build ID: CL-36424714
// Cuda compilation tools, release 13.0, V13.0.88
// Based on NVVM 20.0.0
//

.version 9.0
.target sm_100
.address_size 64

	// .globl	_Z11convolutionPiS_S_iiiii

.visible .entry _Z11convolutionPiS_S_iiiii(
	.param .u64 .ptr .align 1 _Z11convolutionPiS_S_iiiii_param_0,
	.param .u64 .ptr .align 1 _Z11convolutionPiS_S_iiiii_param_1,
	.param .u64 .ptr .align 1 _Z11convolutionPiS_S_iiiii_param_2,
	.param .u32 _Z11convolutionPiS_S_iiiii_param_3,
	.param .u32 _Z11convolutionPiS_S_iiiii_param_4,
	.param .u32 _Z11convolutionPiS_S_iiiii_param_5,
	.param .u32 _Z11convolutionPiS_S_iiiii_param_6,
	.param .u32 _Z11convolutionPiS_S_iiiii_param_7
)
{
	.reg .pred 	%p<13>;
	.reg .b32 	%r<117>;
	.reg .b64 	%rd<40>;

	ld.param.u64 	%rd9, [_Z11convolutionPiS_S_iiiii_param_0];
	ld.param.u64 	%rd10, [_Z11convolutionPiS_S_iiiii_param_1];
	ld.param.u64 	%rd8, [_Z11convolutionPiS_S_iiiii_param_2];
	ld.param.u32 	%r35, [_Z11convolutionPiS_S_iiiii_param_3];
	ld.param.u32 	%r36, [_Z11convolutionPiS_S_iiiii_param_5];
	ld.param.u32 	%r38, [_Z11convolutionPiS_S_iiiii_param_6];
	ld.param.u32 	%r39, [_Z11convolutionPiS_S_iiiii_param_7];
	cvta.to.global.u64 	%rd1, %rd10;
	cvta.to.global.u64 	%rd2, %rd9;
	mov.u32 	%r40, %ctaid.x;
	mov.u32 	%r41, %ntid.x;
	mov.u32 	%r42, %tid.x;
	mad.lo.s32 	%r1, %r40, %r41, %r42;
	mov.u32 	%r43, %ctaid.y;
	mov.u32 	%r44, %ntid.y;
	mov.u32 	%r45, %tid.y;
	mad.lo.s32 	%r46, %r43, %r44, %r45;
	setp.ge.s32 	%p1, %r1, %r39;
	setp.ge.s32 	%p2, %r46, %r38;
	or.pred  	%p3, %p1, %p2;
	@%p3 bra 	$L__BB0_15;
	cvta.to.global.u64 	%rd11, %rd8;
	mad.lo.s32 	%r47, %r38, %r46, %r1;
	mul.wide.s32 	%rd12, %r47, 4;
	add.s64 	%rd3, %rd11, %rd12;
	mov.b32 	%r48, 0;
	st.global.u32 	[%rd3], %r48;
	setp.lt.s32 	%p4, %r36, 1;
	@%p4 bra 	$L__BB0_15;
	and.b32  	%r3, %r36, 7;
	add.s32 	%r4, %r3, -1;
	and.b32  	%r5, %r36, 3;
	and.b32  	%r6, %r36, 2147483640;
	and.b32  	%r7, %r36, 1;
	neg.s32 	%r8, %r6;
	add.s64 	%rd4, %rd2, 16;
	mov.b32 	%r116, 0;
	mov.u32 	%r103, %r116;
$L__BB0_3:
	setp.lt.u32 	%p5, %r36, 8;
	add.s32 	%r52, %r103, %r46;
	mad.lo.s32 	%r11, %r52, %r35, %r1;
	mul.lo.s32 	%r12, %r103, %r36;
	mov.b32 	%r112, 0;
	@%p5 bra 	$L__BB0_6;
	mul.wide.u32 	%rd13, %r12, 4;
	add.s64 	%rd14, %rd1, %rd13;
	add.s64 	%rd39, %rd14, 16;
	mov.u32 	%r104, %r11;
	mov.u32 	%r105, %r8;
$L__BB0_5:
	.pragma "nounroll";
	mul.wide.s32 	%rd15, %r104, 4;
	add.s64 	%rd16, %rd4, %rd15;
	ld.global.u32 	%r53, [%rd16+-16];
	ld.global.u32 	%r54, [%rd39+-16];
	mad.lo.s32 	%r55, %r54, %r53, %r116;
	st.global.u32 	[%rd3], %r55;
	ld.global.u32 	%r56, [%rd16+-12];
	ld.global.u32 	%r57, [%rd39+-12];
	mad.lo.s32 	%r58, %r57, %r56, %r55;
	st.global.u32 	[%rd3], %r58;
	ld.global.u32 	%r59, [%rd16+-8];
	ld.global.u32 	%r60, [%rd39+-8];
	mad.lo.s32 	%r61, %r60, %r59, %r58;
	st.global.u32 	[%rd3], %r61;
	ld.global.u32 	%r62, [%rd16+-4];
	ld.global.u32 	%r63, [%rd39+-4];
	mad.lo.s32 	%r64, %r63, %r62, %r61;
	st.global.u32 	[%rd3], %r64;
	ld.global.u32 	%r65, [%rd16];
	ld.global.u32 	%r66, [%rd39];
	mad.lo.s32 	%r67, %r66, %r65, %r64;
	st.global.u32 	[%rd3], %r67;
	ld.global.u32 	%r68, [%rd16+4];
	ld.global.u32 	%r69, [%rd39+4];
	mad.lo.s32 	%r70, %r69, %r68, %r67;
	st.global.u32 	[%rd3], %r70;
	ld.global.u32 	%r71, [%rd16+8];
	ld.global.u32 	%r72, [%rd39+8];
	mad.lo.s32 	%r73, %r72, %r71, %r70;
	st.global.u32 	[%rd3], %r73;
	ld.global.u32 	%r74, [%rd16+12];
	ld.global.u32 	%r75, [%rd39+12];
	mad.lo.s32 	%r116, %r75, %r74, %r73;
	st.global.u32 	[%rd3], %r116;
	add.s32 	%r105, %r105, 8;
	add.s32 	%r104, %r104, 8;
	add.s64 	%rd39, %rd39, 32;
	setp.ne.s32 	%p6, %r105, 0;
	mov.u32 	%r112, %r6;
	@%p6 bra 	$L__BB0_5;
$L__BB0_6:
	setp.eq.s32 	%p7, %r3, 0;
	@%p7 bra 	$L__BB0_14;
	setp.lt.u32 	%p8, %r4, 3;
	@%p8 bra 	$L__BB0_9;
	add.s32 	%r77, %r11, %r112;
	mul.wide.s32 	%rd17, %r77, 4;
	add.s64 	%rd18, %rd2, %rd17;
	ld.global.u32 	%r78, [%rd18];
	add.s32 	%r79, %r112, %r12;
	mul.wide.u32 	%rd19, %r79, 4;
	add.s64 	%rd20, %rd1, %rd19;
	ld.global.u32 	%r80, [%rd20];
	mad.lo.s32 	%r81, %r80, %r78, %r116;
	st.global.u32 	[%rd3], %r81;
	ld.global.u32 	%r82, [%rd18+4];
	cvt.u64.u32 	%rd21, %r12;
	cvt.u64.u32 	%rd22, %r112;
	add.s64 	%rd23, %rd22, %rd21;
	shl.b64 	%rd24, %rd23, 2;
	add.s64 	%rd25, %rd1, %rd24;
	ld.global.u32 	%r83, [%rd25+4];
	mad.lo.s32 	%r84, %r83, %r82, %r81;
	st.global.u32 	[%rd3], %r84;
	ld.global.u32 	%r85, [%rd18+8];
	ld.global.u32 	%r86, [%rd25+8];
	mad.lo.s32 	%r87, %r86, %r85, %r84;
	st.global.u32 	[%rd3], %r87;
	ld.global.u32 	%r88, [%rd18+12];
	ld.global.u32 	%r89, [%rd25+12];
	mad.lo.s32 	%r116, %r89, %r88, %r87;
	st.global.u32 	[%rd3], %r116;
	add.s32 	%r112, %r112, 4;
$L__BB0_9:
	setp.eq.s32 	%p9, %r5, 0;
	@%p9 bra 	$L__BB0_14;
	setp.eq.s32 	%p10, %r5, 1;
	@%p10 bra 	$L__BB0_12;
	add.s32 	%r91, %r11, %r112;
	mul.wide.s32 	%rd26, %r91, 4;
	add.s64 	%rd27, %rd2, %rd26;
	ld.global.u32 	%r92, [%rd27];
	add.s32 	%r93, %r112, %r12;
	mul.wide.u32 	%rd28, %r93, 4;
	add.s64 	%rd29, %rd1, %rd28;
	ld.global.u32 	%r94, [%rd29];
	mad.lo.s32 	%r95, %r94, %r92, %r116;
	st.global.u32 	[%rd3], %r95;
	ld.global.u32 	%r96, [%rd27+4];
	cvt.u64.u32 	%rd30, %r12;
	cvt.u64.u32 	%rd31, %r112;
	add.s64 	%rd32, %rd31, %rd30;
	shl.b64 	%rd33, %rd32, 2;
	add.s64 	%rd34, %rd1, %rd33;
	ld.global.u32 	%r97, [%rd34+4];
	mad.lo.s32 	%r116, %r97, %r96, %r95;
	st.global.u32 	[%rd3], %r116;
	add.s32 	%r112, %r112, 2;
$L__BB0_12:
	setp.eq.s32 	%p11, %r7, 0;
	@%p11 bra 	$L__BB0_14;
	add.s32 	%r98, %r11, %r112;
	mul.wide.s32 	%rd35, %r98, 4;
	add.s64 	%rd36, %rd2, %rd35;
	ld.global.u32 	%r99, [%rd36];
	add.s32 	%r100, %r112, %r12;
	mul.wide.u32 	%rd37, %r100, 4;
	add.s64 	%rd38, %rd1, %rd37;
	ld.global.u32 	%r101, [%rd38];
	mad.lo.s32 	%r116, %r101, %r99, %r116;
	st.global.u32 	[%rd3], %r116;
$L__BB0_14:
	add.s32 	%r103, %r103, 1;
	setp.ne.s32 	%p12, %r103, %r36;
	@%p12 bra 	$L__BB0_3;
$L__BB0_15:
	ret;

}


// ===== COMPILED SASS (sm_100) =====

	.target	sm_100

	.elftype	@"ET_EXEC"


//--------------------- .note.nv.tkinfo           --------------------------
	.section	.note.nv.tkinfo,"",@"SHT_NOTE"
	.sectionflags	@"SHF_NOTE_NV_TKINFO"
	.tkinfo
        /*0018*/ 	.word	0x00000002
        /*0030*/ 	.string	""
        /*0030*/ 	.string	"ptxas"
        /*0030*/ 	.string	"Cuda compilation tools, release 13.0, V13.0.88"
        /*0030*/ 	.string	"Build cuda_13.0.r13.0/compiler.36424714_0"
        /*0030*/ 	.string	"-arch sm_100 -m 64 "



//--------------------- .note.nv.cuinfo           --------------------------
	.section	.note.nv.cuinfo,"",@"SHT_NOTE"
	.sectionflags	@"SHF_NOTE_NV_CUINFO"
        /*0018*/ 	.short	0x0002
        /*001a*/ 	.short	0x0064
        /*001c*/ 	.short	0x0082
	.zero		2


//--------------------- .nv.info                  --------------------------
	.section	.nv.info,"",@"SHT_CUDA_INFO"
	.align	4


	//----- nvinfo : EIATTR_REGCOUNT
	.align		4
        /*0000*/ 	.byte	0x04, 0x2f
        /*0002*/ 	.short	(.L_1 - .L_0)
	.align		4
.L_0:
        /*0004*/ 	.word	index@(_Z11convolutionPiS_S_iiiii)
        /*0008*/ 	.word	0x00000020


	//----- nvinfo : EIATTR_FRAME_SIZE
	.align		4
.L_1:
        /*000c*/ 	.byte	0x04, 0x11
        /*000e*/ 	.short	(.L_3 - .L_2)
	.align		4
.L_2:
        /*0010*/ 	.word	index@(_Z11convolutionPiS_S_iiiii)
        /*0014*/ 	.word	0x00000000


	//----- nvinfo : EIATTR_MIN_STACK_SIZE
	.align		4
.L_3:
        /*0018*/ 	.byte	0x04, 0x12
        /*001a*/ 	.short	(.L_5 - .L_4)
	.align		4
.L_4:
        /*001c*/ 	.word	index@(_Z11convolutionPiS_S_iiiii)
        /*0020*/ 	.word	0x00000000
.L_5:


//--------------------- .nv.compat                --------------------------
	.section	.nv.compat,"",@"SHT_CUDA_COMPAT_INFO"
	.align	4
        /*0000*/ 	.byte	0x02, 0x09, 0x00, 0x00, 0x02, 0x02, 0x01, 0x00, 0x02, 0x05, 0x05, 0x00, 0x03, 0x07, 0x01, 0x01
        /*0010*/ 	.byte	0x02, 0x03, 0x00, 0x00, 0x02, 0x06, 0x01, 0x00, 0x04, 0x0b, 0x08, 0x00, 0x09, 0x00, 0x00, 0x00
        /*0020*/ 	.byte	0x00, 0x00, 0x00, 0x00


//--------------------- .nv.info._Z11convolutionPiS_S_iiiii --------------------------
	.section	.nv.info._Z11convolutionPiS_S_iiiii,"",@"SHT_CUDA_INFO"
	.sectionflags	@""
	.align	4


	//----- nvinfo : EIATTR_CUDA_API_VERSION
	.align		4
        /*0000*/ 	.byte	0x04, 0x37
        /*0002*/ 	.short	(.L_7 - .L_6)
.L_6:
        /*0004*/ 	.word	0x00000082


	//----- nvinfo : EIATTR_KPARAM_INFO
	.align		4
.L_7:
        /*0008*/ 	.byte	0x04, 0x17
        /*000a*/ 	.short	(.L_9 - .L_8)
.L_8:
        /*000c*/ 	.word	0x00000000
        /*0010*/ 	.short	0x0007
        /*0012*/ 	.short	0x0028
        /*0014*/ 	.byte	0x00, 0xf0, 0x11, 0x00


	//----- nvinfo : EIATTR_KPARAM_INFO
	.align		4
.L_9:
        /*0018*/ 	.byte	0x04, 0x17
        /*001a*/ 	.short	(.L_11 - .L_10)
.L_10:
        /*001c*/ 	.word	0x00000000
        /*0020*/ 	.short	0x0006
        /*0022*/ 	.short	0x0024
        /*0024*/ 	.byte	0x00, 0xf0, 0x11, 0x00


	//----- nvinfo : EIATTR_KPARAM_INFO
	.align		4
.L_11:
        /*0028*/ 	.byte	0x04, 0x17
        /*002a*/ 	.short	(.L_13 - .L_12)
.L_12:
        /*002c*/ 	.word	0x00000000
        /*0030*/ 	.short	0x0005
        /*0032*/ 	.short	0x0020
        /*0034*/ 	.byte	0x00, 0xf0, 0x11, 0x00


	//----- nvinfo : EIATTR_KPARAM_INFO
	.align		4
.L_13:
        /*0038*/ 	.byte	0x04, 0x17
        /*003a*/ 	.short	(.L_15 - .L_14)
.L_14:
        /*003c*/ 	.word	0x00000000
        /*0040*/ 	.short	0x0004
        /*0042*/ 	.short	0x001c
        /*0044*/ 	.byte	0x00, 0xf0, 0x11, 0x00


	//----- nvinfo : EIATTR_KPARAM_INFO
	.align		4
.L_15:
        /*0048*/ 	.byte	0x04, 0x17
        /*004a*/ 	.short	(.L_17 - .L_16)
.L_16:
        /*004c*/ 	.word	0x00000000
        /*0050*/ 	.short	0x0003
        /*0052*/ 	.short	0x0018
        /*0054*/ 	.byte	0x00, 0xf0, 0x11, 0x00


	//----- nvinfo : EIATTR_KPARAM_INFO
	.align		4
.L_17:
        /*0058*/ 	.byte	0x04, 0x17
        /*005a*/ 	.short	(.L_19 - .L_18)
.L_18:
        /*005c*/ 	.word	0x00000000
        /*0060*/ 	.short	0x0002
        /*0062*/ 	.short	0x0010
        /*0064*/ 	.byte	0x00, 0xf5, 0x21, 0x00


	//----- nvinfo : EIATTR_KPARAM_INFO
	.align		4
.L_19:
        /*0068*/ 	.byte	0x04, 0x17
        /*006a*/ 	.short	(.L_21 - .L_20)
.L_20:
        /*006c*/ 	.word	0x00000000
        /*0070*/ 	.short	0x0001
        /*0072*/ 	.short	0x0008
        /*0074*/ 	.byte	0x00, 0xf5, 0x21, 0x00


	//----- nvinfo : EIATTR_KPARAM_INFO
	.align		4
.L_21:
        /*0078*/ 	.byte	0x04, 0x17
        /*007a*/ 	.short	(.L_23 - .L_22)
.L_22:
        /*007c*/ 	.word	0x00000000
        /*0080*/ 	.short	0x0000
        /*0082*/ 	.short	0x0000
        /*0084*/ 	.byte	0x00, 0xf5, 0x21, 0x00


	//----- nvinfo : EIATTR_SPARSE_MMA_MASK
	.align		4
.L_23:
        /*0088*/ 	.byte	0x03, 0x50
        /*008a*/ 	.short	0x0000


	//----- nvinfo : EIATTR_MAXREG_COUNT
	.align		4
        /*008c*/ 	.byte	0x03, 0x1b
        /*008e*/ 	.short	0x00ff


	//----- nvinfo : EIATTR_MERCURY_ISA_VERSION
	.align		4
        /*0090*/ 	.byte	0x03, 0x5f
        /*0092*/ 	.short	0x0101


	//----- nvinfo : EIATTR_VRC_CTA_INIT_COUNT
	.align		4
        /*0094*/ 	.byte	0x02, 0x4a
	.zero		1
	.zero		1


	//----- nvinfo : EIATTR_EXIT_INSTR_OFFSETS
	.align		4
        /*0098*/ 	.byte	0x04, 0x1c
        /*009a*/ 	.short	(.L_25 - .L_24)


	//   ....[0]....
.L_24:
        /*009c*/ 	.word	0x000000d0


	//   ....[1]....
        /*00a0*/ 	.word	0x00000150


	//   ....[2]....
        /*00a4*/ 	.word	0x000009f0


	//----- nvinfo : EIATTR_CBANK_PARAM_SIZE
	.align		4
.L_25:
        /*00a8*/ 	.byte	0x03, 0x19
        /*00aa*/ 	.short	0x002c


	//----- nvinfo : EIATTR_PARAM_CBANK
	.align		4
        /*00ac*/ 	.byte	0x04, 0x0a
        /*00ae*/ 	.short	(.L_27 - .L_26)
	.align		4
.L_26:
        /*00b0*/ 	.word	index@(.nv.constant0._Z11convolutionPiS_S_iiiii)
        /*00b4*/ 	.short	0x0380
        /*00b6*/ 	.short	0x002c


	//----- nvinfo : EIATTR_SW_WAR
	.align		4
.L_27:
        /*00b8*/ 	.byte	0x04, 0x36
        /*00ba*/ 	.short	(.L_29 - .L_28)
.L_28:
        /*00bc*/ 	.word	0x00000008
.L_29:


//--------------------- .nv.callgraph             --------------------------
	.section	.nv.callgraph,"",@"SHT_CUDA_CALLGRAPH"
	.align	4
	.sectionentsize	8
	.align		4
        /*0000*/ 	.word	0x00000000
	.align		4
        /*0004*/ 	.word	0xffffffff
	.align		4
        /*0008*/ 	.word	0x00000000
	.align		4
        /*000c*/ 	.word	0xfffffffe
	.align		4
        /*0010*/ 	.word	0x00000000
	.align		4
        /*0014*/ 	.word	0xfffffffd
	.align		4
        /*0018*/ 	.word	0x00000000
	.align		4
        /*001c*/ 	.word	0xfffffffc


//--------------------- .text._Z11convolutionPiS_S_iiiii --------------------------
	.section	.text._Z11convolutionPiS_S_iiiii,"ax",@progbits
	.align	128
        .global         _Z11convolutionPiS_S_iiiii
        .type           _Z11convolutionPiS_S_iiiii,@function
        .size           _Z11convolutionPiS_S_iiiii,(.L_x_6 - _Z11convolutionPiS_S_iiiii)
        .other          _Z11convolutionPiS_S_iiiii,@"STO_CUDA_ENTRY STV_DEFAULT"
_Z11convolutionPiS_S_iiiii:
.text._Z11convolutionPiS_S_iiiii:
[----:B------:R-:W-:Y:S01]  /*0000*/  LDC R1, c[0x0][0x37c] ;  /* 0x0000df00ff017b82 */ /* 0x000fe20000000800 */
[----:B------:R-:W0:Y:S07]  /*0010*/  S2R R0, SR_TID.Y ;  /* 0x0000000000007919 */ /* 0x000e2e0000002200 */
[----:B------:R-:W1:Y:S01]  /*0020*/  LDC R4, c[0x0][0x360] ;  /* 0x0000d800ff047b82 */ /* 0x000e620000000800 */
[----:B------:R-:W2:Y:S01]  /*0030*/  LDCU UR8, c[0x0][0x3a4] ;  /* 0x00007480ff0877ac */ /* 0x000ea20008000800 */
[----:B------:R-:W1:Y:S01]  /*0040*/  S2R R5, SR_TID.X ;  /* 0x0000000000057919 */ /* 0x000e620000002100 */
[----:B------:R-:W3:Y:S05]  /*0050*/  LDCU UR6, c[0x0][0x3a8] ;  /* 0x00007500ff0677ac */ /* 0x000eea0008000800 */
[----:B------:R-:W0:Y:S08]  /*0060*/  S2UR UR5, SR_CTAID.Y ;  /* 0x00000000000579c3 */ /* 0x000e300000002600 */
[----:B------:R-:W0:Y:S08]  /*0070*/  LDC R3, c[0x0][0x364] ;  /* 0x0000d900ff037b82 */ /* 0x000e300000000800 */
[----:B------:R-:W1:Y:S01]  /*0080*/  S2UR UR4, SR_CTAID.X ;  /* 0x00000000000479c3 */ /* 0x000e620000002500 */
[----:B0-----:R-:W-:-:S05]  /*0090*/  IMAD R3, R3, UR5, R0 ;  /* 0x0000000503037c24 */ /* 0x001fca000f8e0200 */
[----:B--2---:R-:W-:Y:S01]  /*00a0*/  ISETP.GE.AND P0, PT, R3, UR8, PT ;  /* 0x0000000803007c0c */ /* 0x004fe2000bf06270 */
[----:B-1----:R-:W-:-:S05]  /*00b0*/  IMAD R4, R4, UR4, R5 ;  /* 0x0000000404047c24 */ /* 0x002fca000f8e0205 */
[----:B---3--:R-:W-:-:S13]  /*00c0*/  ISETP.GE.OR P0, PT, R4, UR6, P0 ;  /* 0x0000000604007c0c */ /* 0x008fda0008706670 */
[----:B------:R-:W-:Y:S05]  /*00d0*/  @P0 EXIT ;  /* 0x000000000000094d */ /* 0x000fea0003800000 */
[----:B------:R-:W0:Y:S01]  /*00e0*/  LDC R7, c[0x0][0x3a0] ;  /* 0x0000e800ff077b82 */ /* 0x000e220000000800 */
[----:B------:R-:W1:Y:S01]  /*00f0*/  LDCU.64 UR6, c[0x0][0x358] ;  /* 0x00006b00ff0677ac */ /* 0x000e620008000a00 */
[----:B------:R-:W-:-:S06]  /*0100*/  IMAD R5, R3, UR8, R4 ;  /* 0x0000000803057c24 */ /* 0x000fcc000f8e0204 */
[----:B------:R-:W2:Y:S01]  /*0110*/  LDC.64 R12, c[0x0][0x390] ;  /* 0x0000e400ff0c7b82 */ /* 0x000ea20000000a00 */
[----:B0-----:R-:W-:Y:S01]  /*0120*/  ISETP.GE.AND P0, PT, R7, 0x1, PT ;  /* 0x000000010700780c */ /* 0x001fe20003f06270 */
[----:B--2---:R-:W-:-:S05]  /*0130*/  IMAD.WIDE R12, R5, 0x4, R12 ;  /* 0x00000004050c7825 */ /* 0x004fca00078e020c */
[----:B-1----:R0:W-:Y:S07]  /*0140*/  STG.E desc[UR6][R12.64], RZ ;  /* 0x000000ff0c007986 */ /* 0x0021ee000c101906 */
[----:B------:R-:W-:Y:S05]  /*0150*/  @!P0 EXIT ;  /* 0x000000000000894d */ /* 0x000fea0003800000 */
[----:B------:R-:W1:Y:S01]  /*0160*/  LDCU.64 UR4, c[0x0][0x380] ;  /* 0x00007000ff0477ac */ /* 0x000e620008000a00 */
[C---:B------:R-:W-:Y:S01]  /*0170*/  LOP3.LUT R5, R7.reuse, 0x7, RZ, 0xc0, !PT ;  /* 0x0000000707057812 */ /* 0x040fe200078ec0ff */
[----:B------:R-:W-:Y:S01]  /*0180*/  HFMA2 R8, -RZ, RZ, 0, 0 ;  /* 0x00000000ff087431 */ /* 0x000fe200000001ff */
[----:B------:R-:W-:Y:S02]  /*0190*/  LOP3.LUT R6, R7, 0x7ffffff8, RZ, 0xc0, !PT ;  /* 0x7ffffff807067812 */ /* 0x000fe400078ec0ff */
[----:B------:R-:W-:Y:S02]  /*01a0*/  IADD3 R0, PT, PT, R5, -0x1, RZ ;  /* 0xffffffff05007810 */ /* 0x000fe40007ffe0ff */
[----:B------:R-:W-:Y:S01]  /*01b0*/  LOP3.LUT R7, R7, 0x3, RZ, 0xc0, !PT ;  /* 0x0000000307077812 */ /* 0x000fe200078ec0ff */
[----:B------:R-:W-:Y:S01]  /*01c0*/  IMAD.MOV R9, RZ, RZ, -R6 ;  /* 0x000000ffff097224 */ /* 0x000fe200078e0a06 */
[----:B------:R-:W-:Y:S01]  /*01d0*/  ISETP.GE.U32.AND P1, PT, R0, 0x3, PT ;  /* 0x000000030000780c */ /* 0x000fe20003f26070 */
[----:B------:R-:W-:Y:S01]  /*01e0*/  IMAD.MOV.U32 R0, RZ, RZ, RZ ;  /* 0x000000ffff007224 */ /* 0x000fe200078e00ff */
[----:B-1----:R-:W-:-:S04]  /*01f0*/  UIADD3 UR4, UP0, UPT, UR4, 0x10, URZ ;  /* 0x0000001004047890 */ /* 0x002fc8000ff1e0ff */
[----:B------:R-:W-:-:S12]  /*0200*/  UIADD3.X UR5, UPT, UPT, URZ, UR5, URZ, UP0, !UPT ;  /* 0x00000005ff057290 */ /* 0x000fd800087fe4ff */
.L_x_4:
[----:B-1----:R-:W1:Y:S01]  /*0210*/  LDC R11, c[0x0][0x3a0] ;  /* 0x0000e800ff0b7b82 */ /* 0x002e620000000800 */
[----:B--2---:R-:W2:Y:S01]  /*0220*/  LDCU UR8, c[0x0][0x398] ;  /* 0x00007300ff0877ac */ /* 0x004ea20008000800 */
[----:B------:R-:W-:Y:S02]  /*0230*/  IADD3 R21, PT, PT, R3, R8, RZ ;  /* 0x0000000803157210 */ /* 0x000fe40007ffe0ff */
[----:B------:R-:W-:-:S03]  /*0240*/  MOV R2, RZ ;  /* 0x000000ff00027202 */ /* 0x000fc60000000f00 */
[----:B--2---:R-:W-:Y:S01]  /*0250*/  IMAD R21, R21, UR8, R4 ;  /* 0x0000000815157c24 */ /* 0x004fe2000f8e0204 */
[----:B-1----:R-:W-:Y:S01]  /*0260*/  ISETP.GE.U32.AND P2, PT, R11, 0x8, PT ;  /* 0x000000080b00780c */ /* 0x002fe20003f46070 */
[C---:B------:R-:W-:Y:S02]  /*0270*/  IMAD R19, R8.reuse, R11, RZ ;  /* 0x0000000b08137224 */ /* 0x040fe400078e02ff */
[----:B------:R-:W-:-:S05]  /*0280*/  VIADD R8, R8, 0x1 ;  /* 0x0000000108087836 */ /* 0x000fca0000000000 */
[----:B------:R-:W-:-:S05]  /*0290*/  ISETP.NE.AND P0, PT, R8, R11, PT ;  /* 0x0000000b0800720c */ /* 0x000fca0003f05270 */
[----:B---3--:R-:W-:Y:S08]  /*02a0*/  @!P2 BRA `(.L_x_0) ;  /* 0x0000000000c8a947 */ /* 0x008ff00003800000 */
[----:B------:R-:W1:Y:S01]  /*02b0*/  LDC.64 R14, c[0x0][0x388] ;  /* 0x0000e200ff0e7b82 */ /* 0x000e620000000a00 */
[----:B------:R-:W-:Y:S01]  /*02c0*/  IMAD.MOV.U32 R23, RZ, RZ, R21 ;  /* 0x000000ffff177224 */ /* 0x000fe200078e0015 */
[----:B------:R-:W-:Y:S01]  /*02d0*/  MOV R2, R9 ;  /* 0x0000000900027202 */ /* 0x000fe20000000f00 */
[----:B-1----:R-:W-:-:S03]  /*02e0*/  IMAD.WIDE.U32 R14, R19, 0x4, R14 ;  /* 0x00000004130e7825 */ /* 0x002fc600078e000e */
[----:B------:R-:W-:-:S04]  /*02f0*/  IADD3 R10, P2, PT, R14, 0x10, RZ ;  /* 0x000000100e0a7810 */ /* 0x000fc80007f5e0ff */
[----:B------:R-:W-:-:S09]  /*0300*/  IADD3.X R27, PT, PT, RZ, R15, RZ, P2, !PT ;  /* 0x0000000fff1b7210 */ /* 0x000fd200017fe4ff */
.L_x_1:
[----:B------:R-:W-:Y:S01]  /*0310*/  MOV R15, UR5 ;  /* 0x00000005000f7c02 */ /* 0x000fe20008000f00 */
[----:B------:R-:W-:Y:S01]  /*0320*/  IMAD.U32 R14, RZ, RZ, UR4 ;  /* 0x00000004ff0e7e24 */ /* 0x000fe2000f8e00ff */
[----:B------:R-:W-:Y:S01]  /*0330*/  MOV R16, R10 ;  /* 0x0000000a00107202 */ /* 0x000fe20000000f00 */
[----:B------:R-:W-:Y:S02]  /*0340*/  IMAD.MOV.U32 R17, RZ, RZ, R27 ;  /* 0x000000ffff117224 */ /* 0x000fe400078e001b */
[----:B------:R-:W-:-:S03]  /*0350*/  IMAD.WIDE R14, R23, 0x4, R14 ;  /* 0x00000004170e7825 */ /* 0x000fc600078e020e */
[----:B------:R-:W2:Y:S04]  /*0360*/  LDG.E R10, desc[UR6][R16.64+-0x10] ;  /* 0xfffff006100a7981 */ /* 0x000ea8000c1e1900 */
[----:B---3--:R-:W2:Y:S02]  /*0370*/  LDG.E R25, desc[UR6][R14.64+-0x10] ;  /* 0xfffff0060e197981 */ /* 0x008ea4000c1e1900 */
[----:B--2---:R-:W-:-:S05]  /*0380*/  IMAD R25, R25, R10, R0 ;  /* 0x0000000a19197224 */ /* 0x004fca00078e0200 */
[----:B------:R1:W-:Y:S04]  /*0390*/  STG.E desc[UR6][R12.64], R25 ;  /* 0x000000190c007986 */ /* 0x0003e8000c101906 */
[----:B------:R-:W2:Y:S04]  /*03a0*/  LDG.E R0, desc[UR6][R14.64+-0xc] ;  /* 0xfffff4060e007981 */ /* 0x000ea8000c1e1900 */
[----:B------:R-:W2:Y:S02]  /*03b0*/  LDG.E R10, desc[UR6][R16.64+-0xc] ;  /* 0xfffff406100a7981 */ /* 0x000ea4000c1e1900 */
[----:B--2---:R-:W-:-:S05]  /*03c0*/  IMAD R27, R0, R10, R25 ;  /* 0x0000000a001b7224 */ /* 0x004fca00078e0219 */
[----:B------:R2:W-:Y:S04]  /*03d0*/  STG.E desc[UR6][R12.64], R27 ;  /* 0x0000001b0c007986 */ /* 0x0005e8000c101906 */
[----:B------:R-:W3:Y:S04]  /*03e0*/  LDG.E R0, desc[UR6][R14.64+-0x8] ;  /* 0xfffff8060e007981 */ /* 0x000ee8000c1e1900 */
[----:B------:R-:W3:Y:S02]  /*03f0*/  LDG.E R10, desc[UR6][R16.64+-0x8] ;  /* 0xfffff806100a7981 */ /* 0x000ee4000c1e1900 */
[----:B---3--:R-:W-:-:S05]  /*0400*/  IMAD R29, R0, R10, R27 ;  /* 0x0000000a001d7224 */ /* 0x008fca00078e021b */
[----:B------:R3:W-:Y:S04]  /*0410*/  STG.E desc[UR6][R12.64], R29 ;  /* 0x0000001d0c007986 */ /* 0x0007e8000c101906 */
[----:B------:R-:W1:Y:S04]  /*0420*/  LDG.E R0, desc[UR6][R14.64+-0x4] ;  /* 0xfffffc060e007981 */ /* 0x000e68000c1e1900 */
[----:B------:R-:W1:Y:S02]  /*0430*/  LDG.E R10, desc[UR6][R16.64+-0x4] ;  /* 0xfffffc06100a7981 */ /* 0x000e64000c1e1900 */
[----:B-1----:R-:W-:-:S05]  /*0440*/  IMAD R25, R0, R10, R29 ;  /* 0x0000000a00197224 */ /* 0x002fca00078e021d */
        /* <DEDUP_REMOVED lines=10> */
[----:B------:R-:W1:Y:S01]  /*04f0*/  LDG.E R10, desc[UR6][R16.64+0x8] ;  /* 0x00000806100a7981 */ /* 0x000e62000c1e1900 */
[----:B------:R-:W-:Y:S01]  /*0500*/  IADD3 R2, PT, PT, R2, 0x8, RZ ;  /* 0x0000000802027810 */ /* 0x000fe20007ffe0ff */
[----:B-1----:R-:W-:-:S05]  /*0510*/  IMAD R25, R0, R10, R29 ;  /* 0x0000000a00197224 */ /* 0x002fca00078e021d */
[----:B------:R3:W-:Y:S04]  /*0520*/  STG.E desc[UR6][R12.64], R25 ;  /* 0x000000190c007986 */ /* 0x0007e8000c101906 */
[----:B------:R-:W4:Y:S04]  /*0530*/  LDG.E R0, desc[UR6][R14.64+0xc] ;  /* 0x00000c060e007981 */ /* 0x000f28000c1e1900 */
[----:B------:R-:W4:Y:S01]  /*0540*/  LDG.E R10, desc[UR6][R16.64+0xc] ;  /* 0x00000c06100a7981 */ /* 0x000f22000c1e1900 */
[----:B------:R-:W-:Y:S01]  /*0550*/  ISETP.NE.AND P2, PT, R2, RZ, PT ;  /* 0x000000ff0200720c */ /* 0x000fe20003f45270 */
[----:B------:R-:W-:-:S02]  /*0560*/  VIADD R23, R23, 0x8 ;  /* 0x0000000817177836 */ /* 0x000fc40000000000 */
[----:B----4-:R-:W-:Y:S01]  /*0570*/  IMAD R0, R0, R10, R25 ;  /* 0x0000000a00007224 */ /* 0x010fe200078e0219 */
[----:B------:R-:W-:-:S04]  /*0580*/  IADD3 R10, P3, PT, R16, 0x20, RZ ;  /* 0x00000020100a7810 */ /* 0x000fc80007f7e0ff */
[----:B------:R3:W-:Y:S01]  /*0590*/  STG.E desc[UR6][R12.64], R0 ;  /* 0x000000000c007986 */ /* 0x0007e2000c101906 */
[----:B--2---:R-:W-:-:S04]  /*05a0*/  IADD3.X R27, PT, PT, RZ, R17, RZ, P3, !PT ;  /* 0x00000011ff1b7210 */ /* 0x004fc80001ffe4ff */
[----:B------:R-:W-:Y:S05]  /*05b0*/  @P2 BRA `(.L_x_1) ;  /* 0xfffffffc00542947 */ /* 0x000fea000383ffff */
[----:B------:R-:W-:-:S07]  /*05c0*/  MOV R2, R6 ;  /* 0x0000000600027202 */ /* 0x000fce0000000f00 */
.L_x_0:
[----:B------:R-:W-:-:S13]  /*05d0*/  ISETP.NE.AND P2, PT, R5, RZ, PT ;  /* 0x000000ff0500720c */ /* 0x000fda0003f45270 */
[----:B------:R-:W-:Y:S05]  /*05e0*/  @!P2 BRA `(.L_x_2) ;  /* 0x0000000000fca947 */ /* 0x000fea0003800000 */
[----:B------:R-:W-:Y:S01]  /*05f0*/  ISETP.NE.AND P2, PT, R7, RZ, PT ;  /* 0x000000ff0700720c */ /* 0x000fe20003f45270 */
[----:B------:R-:W-:-:S12]  /*0600*/  @!P1 BRA `(.L_x_3) ;  /* 0x0000000000709947 */ /* 0x000fd80003800000 */
[----:B------:R-:W1:Y:S01]  /*0610*/  LDC.64 R22, c[0x0][0x388] ;  /* 0x0000e200ff167b82 */ /* 0x000e620000000a00 */
[----:B---3--:R-:W-:Y:S01]  /*0620*/  IADD3 R25, PT, PT, R19, R2, RZ ;  /* 0x0000000213197210 */ /* 0x008fe20007ffe0ff */
[----:B------:R-:W-:-:S06]  /*0630*/  IMAD.IADD R17, R21, 0x1, R2 ;  /* 0x0000000115117824 */ /* 0x000fcc00078e0202 */
[----:B------:R-:W2:Y:S01]  /*0640*/  LDC.64 R14, c[0x0][0x380] ;  /* 0x0000e000ff0e7b82 */ /* 0x000ea20000000a00 */
[----:B-1----:R-:W-:-:S06]  /*0650*/  IMAD.WIDE.U32 R22, R25, 0x4, R22 ;  /* 0x0000000419167825 */ /* 0x002fcc00078e0016 */
[----:B------:R-:W3:Y:S01]  /*0660*/  LDG.E R22, desc[UR6][R22.64] ;  /* 0x0000000616167981 */ /* 0x000ee2000c1e1900 */
[----:B--2---:R-:W-:Y:S02]  /*0670*/  IMAD.WIDE R14, R17, 0x4, R14 ;  /* 0x00000004110e7825 */ /* 0x004fe400078e020e */
[----:B------:R-:W1:Y:S03]  /*0680*/  LDC.64 R16, c[0x0][0x388] ;  /* 0x0000e200ff107b82 */ /* 0x000e660000000a00 */
[----:B------:R-:W3:Y:S01]  /*0690*/  LDG.E R25, desc[UR6][R14.64] ;  /* 0x000000060e197981 */ /* 0x000ee2000c1e1900 */
[----:B------:R-:W-:-:S04]  /*06a0*/  IADD3 R10, P3, PT, R19, R2, RZ ;  /* 0x00000002130a7210 */ /* 0x000fc80007f7e0ff */
[----:B------:R-:W-:Y:S02]  /*06b0*/  IADD3.X R18, PT, PT, RZ, RZ, RZ, P3, !PT ;  /* 0x000000ffff127210 */ /* 0x000fe40001ffe4ff */
[----:B-1----:R-:W-:-:S04]  /*06c0*/  LEA R16, P3, R10, R16, 0x2 ;  /* 0x000000100a107211 */ /* 0x002fc800078610ff */
[----:B------:R-:W-:Y:S01]  /*06d0*/  LEA.HI.X R17, R10, R17, R18, 0x2, P3 ;  /* 0x000000110a117211 */ /* 0x000fe200018f1412 */
[----:B---3--:R-:W-:-:S05]  /*06e0*/  IMAD R25, R25, R22, R0 ;  /* 0x0000001619197224 */ /* 0x008fca00078e0200 */
[----:B------:R1:W-:Y:S04]  /*06f0*/  STG.E desc[UR6][R12.64], R25 ;  /* 0x000000190c007986 */ /* 0x0003e8000c101906 */
[----:B------:R-:W2:Y:S04]  /*0700*/  LDG.E R0, desc[UR6][R14.64+0x4] ;  /* 0x000004060e007981 */ /* 0x000ea8000c1e1900 */
[----:B------:R-:W2:Y:S02]  /*0710*/  LDG.E R10, desc[UR6][R16.64+0x4] ;  /* 0x00000406100a7981 */ /* 0x000ea4000c1e1900 */
[----:B--2---:R-:W-:-:S05]  /*0720*/  IMAD R23, R0, R10, R25 ;  /* 0x0000000a00177224 */ /* 0x004fca00078e0219 */
[----:B------:R1:W-:Y:S04]  /*0730*/  STG.E desc[UR6][R12.64], R23 ;  /* 0x000000170c007986 */ /* 0x0003e8000c101906 */
[----:B------:R-:W2:Y:S04]  /*0740*/  LDG.E R0, desc[UR6][R14.64+0x8] ;  /* 0x000008060e007981 */ /* 0x000ea8000c1e1900 */
[----:B------:R-:W2:Y:S02]  /*0750*/  LDG.E R10, desc[UR6][R16.64+0x8] ;  /* 0x00000806100a7981 */ /* 0x000ea4000c1e1900 */
[----:B--2---:R-:W-:-:S05]  /*0760*/  IMAD R27, R0, R10, R23 ;  /* 0x0000000a001b7224 */ /* 0x004fca00078e0217 */
[----:B------:R1:W-:Y:S04]  /*0770*/  STG.E desc[UR6][R12.64], R27 ;  /* 0x0000001b0c007986 */ /* 0x0003e8000c101906 */
[----:B------:R-:W2:Y:S04]  /*0780*/  LDG.E R0, desc[UR6][R14.64+0xc] ;  /* 0x00000c060e007981 */ /* 0x000ea8000c1e1900 */
[----:B------:R-:W2:Y:S01]  /*0790*/  LDG.E R10, desc[UR6][R16.64+0xc] ;  /* 0x00000c06100a7981 */ /* 0x000ea2000c1e1900 */
[----:B------:R-:W-:Y:S01]  /*07a0*/  IADD3 R2, PT, PT, R2, 0x4, RZ ;  /* 0x0000000402027810 */ /* 0x000fe20007ffe0ff */
[----:B--2---:R-:W-:-:S05]  /*07b0*/  IMAD R0, R0, R10, R27 ;  /* 0x0000000a00007224 */ /* 0x004fca00078e021b */
[----:B------:R1:W-:Y:S02]  /*07c0*/  STG.E desc[UR6][R12.64], R0 ;  /* 0x000000000c007986 */ /* 0x0003e4000c101906 */
.L_x_3:
[----:B------:R-:W-:Y:S05]  /*07d0*/  @!P2 BRA `(.L_x_2) ;  /* 0x000000000080a947 */ /* 0x000fea0003800000 */
[----:B-1----:R-:W1:Y:S01]  /*07e0*/  LDC.64 R22, c[0x0][0x388] ;  /* 0x0000e200ff167b82 */ /* 0x002e620000000a00 */
[----:B------:R-:W-:-:S07]  /*07f0*/  ISETP.NE.AND P2, PT, R7, 0x1, PT ;  /* 0x000000010700780c */ /* 0x000fce0003f45270 */
[----:B------:R-:W2:Y:S06]  /*0800*/  LDC.64 R14, c[0x0][0x380] ;  /* 0x0000e000ff0e7b82 */ /* 0x000eac0000000a00 */
[----:B---3--:R-:W-:Y:S01]  /*0810*/  @P2 IMAD.IADD R25, R19, 0x1, R2 ;  /* 0x0000000113192824 */ /* 0x008fe200078e0202 */
[----:B------:R-:W-:-:S03]  /*0820*/  @P2 IADD3 R17, PT, PT, R21, R2, RZ ;  /* 0x0000000215112210 */ /* 0x000fc60007ffe0ff */
[----:B-1----:R-:W-:-:S06]  /*0830*/  @P2 IMAD.WIDE.U32 R22, R25, 0x4, R22 ;  /* 0x0000000419162825 */ /* 0x002fcc00078e0016 */
[----:B------:R-:W3:Y:S01]  /*0840*/  @P2 LDG.E R22, desc[UR6][R22.64] ;  /* 0x0000000616162981 */ /* 0x000ee2000c1e1900 */
[----:B--2---:R-:W-:Y:S02]  /*0850*/  @P2 IMAD.WIDE R14, R17, 0x4, R14 ;  /* 0x00000004110e2825 */ /* 0x004fe400078e020e */
[----:B------:R-:W1:Y:S03]  /*0860*/  @P2 LDC.64 R16, c[0x0][0x388] ;  /* 0x0000e200ff102b82 */ /* 0x000e660000000a00 */
[----:B------:R-:W3:Y:S01]  /*0870*/  @P2 LDG.E R25, desc[UR6][R14.64] ;  /* 0x000000060e192981 */ /* 0x000ee2000c1e1900 */
[----:B------:R-:W-:-:S04]  /*0880*/  @P2 IADD3 R10, P3, PT, R19, R2, RZ ;  /* 0x00000002130a2210 */ /* 0x000fc80007f7e0ff */
[----:B------:R-:W-:Y:S02]  /*0890*/  @P2 IADD3.X R18, PT, PT, RZ, RZ, RZ, P3, !PT ;  /* 0x000000ffff122210 */ /* 0x000fe40001ffe4ff */
[----:B-1----:R-:W-:-:S04]  /*08a0*/  @P2 LEA R16, P3, R10, R16, 0x2 ;  /* 0x000000100a102211 */ /* 0x002fc800078610ff */
[----:B------:R-:W-:Y:S01]  /*08b0*/  @P2 LEA.HI.X R17, R10, R17, R18, 0x2, P3 ;  /* 0x000000110a112211 */ /* 0x000fe200018f1412 */
[----:B---3--:R-:W-:Y:S02]  /*08c0*/  @P2 IMAD R27, R25, R22, R0 ;  /* 0x00000016191b2224 */ /* 0x008fe400078e0200 */
[----:B------:R-:W1:Y:S03]  /*08d0*/  LDC.64 R24, c[0x0][0x380] ;  /* 0x0000e000ff187b82 */ /* 0x000e660000000a00 */
[----:B------:R-:W-:Y:S04]  /*08e0*/  @P2 STG.E desc[UR6][R12.64], R27 ;  /* 0x0000001b0c002986 */ /* 0x000fe8000c101906 */
[----:B------:R-:W2:Y:S01]  /*08f0*/  @P2 LDG.E R10, desc[UR6][R14.64+0x4] ;  /* 0x000004060e0a2981 */ /* 0x000ea2000c1e1900 */
[----:B------:R-:W3:Y:S03]  /*0900*/  LDC.64 R22, c[0x0][0x388] ;  /* 0x0000e200ff167b82 */ /* 0x000ee60000000a00 */
[----:B------:R-:W2:Y:S01]  /*0910*/  @P2 LDG.E R16, desc[UR6][R16.64+0x4] ;  /* 0x0000040610102981 */ /* 0x000ea2000c1e1900 */
[----:B------:R-:W-:Y:S01]  /*0920*/  LOP3.LUT P3, RZ, R11, 0x1, RZ, 0xc0, !PT ;  /* 0x000000010bff7812 */ /* 0x000fe2000786c0ff */
[----:B------:R-:W-:-:S12]  /*0930*/  @P2 VIADD R2, R2, 0x2 ;  /* 0x0000000202022836 */ /* 0x000fd80000000000 */
[-C--:B------:R-:W-:Y:S02]  /*0940*/  @P3 IADD3 R21, PT, PT, R21, R2.reuse, RZ ;  /* 0x0000000215153210 */ /* 0x080fe40007ffe0ff */
[----:B------:R-:W-:-:S03]  /*0950*/  @P3 IADD3 R19, PT, PT, R19, R2, RZ ;  /* 0x0000000213133210 */ /* 0x000fc60007ffe0ff */
[----:B-1----:R-:W-:-:S04]  /*0960*/  @P3 IMAD.WIDE R24, R21, 0x4, R24 ;  /* 0x0000000415183825 */ /* 0x002fc800078e0218 */
[----:B---3--:R-:W-:-:S04]  /*0970*/  @P3 IMAD.WIDE.U32 R22, R19, 0x4, R22 ;  /* 0x0000000413163825 */ /* 0x008fc800078e0016 */
[----:B--2---:R-:W-:-:S05]  /*0980*/  @P2 IMAD R0, R10, R16, R27 ;  /* 0x000000100a002224 */ /* 0x004fca00078e021b */
[----:B------:R1:W-:Y:S04]  /*0990*/  @P2 STG.E desc[UR6][R12.64], R0 ;  /* 0x000000000c002986 */ /* 0x0003e8000c101906 */
[----:B------:R-:W1:Y:S04]  /*09a0*/  @P3 LDG.E R25, desc[UR6][R24.64] ;  /* 0x0000000618193981 */ /* 0x000e68000c1e1900 */
[----:B------:R-:W1:Y:S02]  /*09b0*/  @P3 LDG.E R22, desc[UR6][R22.64] ;  /* 0x0000000616163981 */ /* 0x000e64000c1e1900 */
[----:B-1----:R-:W-:-:S05]  /*09c0*/  @P3 IMAD R0, R25, R22, R0 ;  /* 0x0000001619003224 */ /* 0x002fca00078e0200 */
[----:B------:R2:W-:Y:S02]  /*09d0*/  @P3 STG.E desc[UR6][R12.64], R0 ;  /* 0x000000000c003986 */ /* 0x0005e4000c101906 */
.L_x_2:
[----:B------:R-:W-:Y:S05]  /*09e0*/  @P0 BRA `(.L_x_4) ;  /* 0xfffffff800080947 */ /* 0x000fea000383ffff */
[----:B------:R-:W-:Y:S05]  /*09f0*/  EXIT ;  /* 0x000000000000794d */ /* 0x000fea0003800000 */
.L_x_5:
[----:B------:R-:W-:-:S00]  /*0a00*/  BRA `(.L_x_5) ;  /* 0xfffffffc00fc7947 */ /* 0x000fc0000383ffff */
[----:B------:R-:W-:-:S00]  /*0a10*/  NOP ;  /* 0x0000000000007918 */ /* 0x000fc00000000000 */
        /* <DEDUP_REMOVED lines=14> */
.L_x_6:


//--------------------- .nv.shared.reserved.0     --------------------------
	.section	.nv.shared.reserved.0,"aw",@nobits
	.weak		__nv_reservedSMEM_offset_0_alias
	.size		__nv_reservedSMEM_offset_0_alias, 0, 64
	.other		__nv_reservedSMEM_offset_0_alias,@"STO_CUDA_RESERVED_SHARED STV_DEFAULT"
__nv_reservedSMEM_offset_0_alias:
	.zero		0
	.zero		64


//--------------------- .nv.constant0._Z11convolutionPiS_S_iiiii --------------------------
	.section	.nv.constant0._Z11convolutionPiS_S_iiiii,"a",@progbits
	.sectionflags	@""
	.align	4
.nv.constant0._Z11convolutionPiS_S_iiiii:
	.zero		940


//--------------------- SYMBOLS --------------------------

	.type		.nv.reservedSmem.offset0,@object
	.size		.nv.reservedSmem.offset0,0x4
